//
// Generated by NVIDIA NVVM Compiler
//
// Compiler Build ID: CL-36424714
// Cuda compilation tools, release 13.0, V13.0.88
// Based on NVVM 20.0.0
//

.version 9.0
.target sm_100
.address_size 64

	// .globl	_Z33nppiCopyConstBorder_8u_C1R_kernelPKhi8NppiSizePhiS1_iih

.visible .entry _Z33nppiCopyConstBorder_8u_C1R_kernelPKhi8NppiSizePhiS1_iih(
	.param .u64 .ptr .align 1 _Z33nppiCopyConstBorder_8u_C1R_kernelPKhi8NppiSizePhiS1_iih_param_0,
	.param .u32 _Z33nppiCopyConstBorder_8u_C1R_kernelPKhi8NppiSizePhiS1_iih_param_1,
	.param .align 4 .b8 _Z33nppiCopyConstBorder_8u_C1R_kernelPKhi8NppiSizePhiS1_iih_param_2[8],
	.param .u64 .ptr .align 1 _Z33nppiCopyConstBorder_8u_C1R_kernelPKhi8NppiSizePhiS1_iih_param_3,
	.param .u32 _Z33nppiCopyConstBorder_8u_C1R_kernelPKhi8NppiSizePhiS1_iih_param_4,
	.param .align 4 .b8 _Z33nppiCopyConstBorder_8u_C1R_kernelPKhi8NppiSizePhiS1_iih_param_5[8],
	.param .u32 _Z33nppiCopyConstBorder_8u_C1R_kernelPKhi8NppiSizePhiS1_iih_param_6,
	.param .u32 _Z33nppiCopyConstBorder_8u_C1R_kernelPKhi8NppiSizePhiS1_iih_param_7,
	.param .u8 _Z33nppiCopyConstBorder_8u_C1R_kernelPKhi8NppiSizePhiS1_iih_param_8
)
{
	.reg .pred 	%p<11>;
	.reg .b16 	%rs<3>;
	.reg .b32 	%r<25>;
	.reg .b64 	%rd<15>;

	ld.param.u32 	%r5, [_Z33nppiCopyConstBorder_8u_C1R_kernelPKhi8NppiSizePhiS1_iih_param_2+4];
	ld.param.u32 	%r4, [_Z33nppiCopyConstBorder_8u_C1R_kernelPKhi8NppiSizePhiS1_iih_param_2];
	ld.param.u64 	%rd2, [_Z33nppiCopyConstBorder_8u_C1R_kernelPKhi8NppiSizePhiS1_iih_param_0];
	ld.param.u32 	%r9, [_Z33nppiCopyConstBorder_8u_C1R_kernelPKhi8NppiSizePhiS1_iih_param_5];
	ld.param.u32 	%r3, [_Z33nppiCopyConstBorder_8u_C1R_kernelPKhi8NppiSizePhiS1_iih_param_1];
	ld.param.u64 	%rd3, [_Z33nppiCopyConstBorder_8u_C1R_kernelPKhi8NppiSizePhiS1_iih_param_3];
	ld.param.u32 	%r6, [_Z33nppiCopyConstBorder_8u_C1R_kernelPKhi8NppiSizePhiS1_iih_param_4];
	ld.param.u32 	%r10, [_Z33nppiCopyConstBorder_8u_C1R_kernelPKhi8NppiSizePhiS1_iih_param_5+4];
	ld.param.u32 	%r7, [_Z33nppiCopyConstBorder_8u_C1R_kernelPKhi8NppiSizePhiS1_iih_param_6];
	ld.param.u32 	%r8, [_Z33nppiCopyConstBorder_8u_C1R_kernelPKhi8NppiSizePhiS1_iih_param_7];
	ld.param.u8 	%rs1, [_Z33nppiCopyConstBorder_8u_C1R_kernelPKhi8NppiSizePhiS1_iih_param_8];
	mov.u32 	%r12, %ctaid.x;
	mov.u32 	%r13, %ntid.x;
	mov.u32 	%r14, %tid.x;
	mad.lo.s32 	%r1, %r12, %r13, %r14;
	mov.u32 	%r15, %ctaid.y;
	mov.u32 	%r16, %ntid.y;
	mov.u32 	%r17, %tid.y;
	mad.lo.s32 	%r18, %r15, %r16, %r17;
	setp.ge.s32 	%p1, %r1, %r9;
	setp.ge.s32 	%p2, %r18, %r10;
	or.pred  	%p3, %p1, %p2;
	@%p3 bra 	$L__BB0_4;
	cvta.to.global.u64 	%rd4, %rd3;
	mul.lo.s32 	%r19, %r6, %r18;
	cvt.s64.s32 	%rd5, %r19;
	add.s64 	%rd1, %rd4, %rd5;
	setp.lt.s32 	%p4, %r1, %r8;
	add.s32 	%r20, %r8, %r4;
	setp.ge.s32 	%p5, %r1, %r20;
	setp.lt.s32 	%p6, %r18, %r7;
	or.pred  	%p7, %p4, %p6;
	or.pred  	%p8, %p7, %p5;
	add.s32 	%r21, %r7, %r5;
	setp.ge.s32 	%p9, %r18, %r21;
	or.pred  	%p10, %p8, %p9;
	@%p10 bra 	$L__BB0_3;
	sub.s32 	%r22, %r1, %r8;
	sub.s32 	%r23, %r18, %r7;
	mul.lo.s32 	%r24, %r23, %r3;
	cvt.s64.s32 	%rd8, %r24;
	cvt.s64.s32 	%rd9, %r22;
	add.s64 	%rd10, %rd8, %rd9;
	cvta.to.global.u64 	%rd11, %rd2;
	add.s64 	%rd12, %rd11, %rd10;
	ld.global.u8 	%rs2, [%rd12];
	cvt.s64.s32 	%rd13, %r1;
	add.s64 	%rd14, %rd1, %rd13;
	st.global.u8 	[%rd14], %rs2;
	bra.uni 	$L__BB0_4;
$L__BB0_3:
	cvt.s64.s32 	%rd6, %r1;
	add.s64 	%rd7, %rd1, %rd6;
	st.global.u8 	[%rd7], %rs1;
$L__BB0_4:
	ret;

}
	// .globl	_Z33nppiCopyConstBorder_8u_C3R_kernelPKhi8NppiSizePhiS1_iiS0_
.visible .entry _Z33nppiCopyConstBorder_8u_C3R_kernelPKhi8NppiSizePhiS1_iiS0_(
	.param .u64 .ptr .align 1 _Z33nppiCopyConstBorder_8u_C3R_kernelPKhi8NppiSizePhiS1_iiS0__param_0,
	.param .u32 _Z33nppiCopyConstBorder_8u_C3R_kernelPKhi8NppiSizePhiS1_iiS0__param_1,
	.param .align 4 .b8 _Z33nppiCopyConstBorder_8u_C3R_kernelPKhi8NppiSizePhiS1_iiS0__param_2[8],
	.param .u64 .ptr .align 1 _Z33nppiCopyConstBorder_8u_C3R_kernelPKhi8NppiSizePhiS1_iiS0__param_3,
	.param .u32 _Z33nppiCopyConstBorder_8u_C3R_kernelPKhi8NppiSizePhiS1_iiS0__param_4,
	.param .align 4 .b8 _Z33nppiCopyConstBorder_8u_C3R_kernelPKhi8NppiSizePhiS1_iiS0__param_5[8],
	.param .u32 _Z33nppiCopyConstBorder_8u_C3R_kernelPKhi8NppiSizePhiS1_iiS0__param_6,
	.param .u32 _Z33nppiCopyConstBorder_8u_C3R_kernelPKhi8NppiSizePhiS1_iiS0__param_7,
	.param .u64 .ptr .align 1 _Z33nppiCopyConstBorder_8u_C3R_kernelPKhi8NppiSizePhiS1_iiS0__param_8
)
{
	.reg .pred 	%p<11>;
	.reg .b16 	%rs<7>;
	.reg .b32 	%r<28>;
	.reg .b64 	%rd<17>;

	ld.param.u32 	%r5, [_Z33nppiCopyConstBorder_8u_C3R_kernelPKhi8NppiSizePhiS1_iiS0__param_2+4];
	ld.param.u32 	%r4, [_Z33nppiCopyConstBorder_8u_C3R_kernelPKhi8NppiSizePhiS1_iiS0__param_2];
	ld.param.u64 	%rd2, [_Z33nppiCopyConstBorder_8u_C3R_kernelPKhi8NppiSizePhiS1_iiS0__param_0];
	ld.param.u32 	%r9, [_Z33nppiCopyConstBorder_8u_C3R_kernelPKhi8NppiSizePhiS1_iiS0__param_5];
	ld.param.u32 	%r3, [_Z33nppiCopyConstBorder_8u_C3R_kernelPKhi8NppiSizePhiS1_iiS0__param_1];
	ld.param.u64 	%rd3, [_Z33nppiCopyConstBorder_8u_C3R_kernelPKhi8NppiSizePhiS1_iiS0__param_3];
	ld.param.u32 	%r6, [_Z33nppiCopyConstBorder_8u_C3R_kernelPKhi8NppiSizePhiS1_iiS0__param_4];
	ld.param.u32 	%r10, [_Z33nppiCopyConstBorder_8u_C3R_kernelPKhi8NppiSizePhiS1_iiS0__param_5+4];
	ld.param.u32 	%r7, [_Z33nppiCopyConstBorder_8u_C3R_kernelPKhi8NppiSizePhiS1_iiS0__param_6];
	ld.param.u32 	%r8, [_Z33nppiCopyConstBorder_8u_C3R_kernelPKhi8NppiSizePhiS1_iiS0__param_7];
	ld.param.u64 	%rd4, [_Z33nppiCopyConstBorder_8u_C3R_kernelPKhi8NppiSizePhiS1_iiS0__param_8];
	mov.u32 	%r12, %ctaid.x;
	mov.u32 	%r13, %ntid.x;
	mov.u32 	%r14, %tid.x;
	mad.lo.s32 	%r1, %r12, %r13, %r14;
	mov.u32 	%r15, %ctaid.y;
	mov.u32 	%r16, %ntid.y;
	mov.u32 	%r17, %tid.y;
	mad.lo.s32 	%r18, %r15, %r16, %r17;
	setp.ge.s32 	%p1, %r1, %r9;
	setp.ge.s32 	%p2, %r18, %r10;
	or.pred  	%p3, %p1, %p2;
	@%p3 bra 	$L__BB1_4;
	cvta.to.global.u64 	%rd5, %rd3;
	mul.lo.s32 	%r19, %r6, %r18;
	cvt.s64.s32 	%rd6, %r19;
	add.s64 	%rd1, %rd5, %rd6;
	setp.lt.s32 	%p4, %r1, %r8;
	add.s32 	%r20, %r8, %r4;
	setp.ge.s32 	%p5, %r1, %r20;
	setp.lt.s32 	%p6, %r18, %r7;
	or.pred  	%p7, %p4, %p6;
	or.pred  	%p8, %p7, %p5;
	add.s32 	%r21, %r7, %r5;
	setp.ge.s32 	%p9, %r18, %r21;
	or.pred  	%p10, %p8, %p9;
	@%p10 bra 	$L__BB1_3;
	sub.s32 	%r23, %r1, %r8;
	sub.s32 	%r24, %r18, %r7;
	mul.lo.s32 	%r25, %r24, %r3;
	cvt.s64.s32 	%rd10, %r25;
	mul.lo.s32 	%r26, %r1, 3;
	mul.lo.s32 	%r27, %r23, 3;
	cvt.s64.s32 	%rd11, %r27;
	add.s64 	%rd12, %rd10, %rd11;
	cvta.to.global.u64 	%rd13, %rd2;
	add.s64 	%rd14, %rd13, %rd12;
	ld.global.u8 	%rs4, [%rd14];
	cvt.s64.s32 	%rd15, %r26;
	add.s64 	%rd16, %rd1, %rd15;
	st.global.u8 	[%rd16], %rs4;
	ld.global.u8 	%rs5, [%rd14+1];
	st.global.u8 	[%rd16+1], %rs5;
	ld.global.u8 	%rs6, [%rd14+2];
	st.global.u8 	[%rd16+2], %rs6;
	bra.uni 	$L__BB1_4;
$L__BB1_3:
	cvta.to.global.u64 	%rd7, %rd4;
	mul.lo.s32 	%r22, %r1, 3;
	ld.global.u8 	%rs1, [%rd7];
	cvt.s64.s32 	%rd8, %r22;
	add.s64 	%rd9, %rd1, %rd8;
	st.global.u8 	[%rd9], %rs1;
	ld.global.u8 	%rs2, [%rd7+1];
	st.global.u8 	[%rd9+1], %rs2;
	ld.global.u8 	%rs3, [%rd7+2];
	st.global.u8 	[%rd9+2], %rs3;
$L__BB1_4:
	ret;

}
	// .globl	_Z34nppiCopyConstBorder_16s_C1R_kernelPKsi8NppiSizePsiS1_iis
.visible .entry _Z34nppiCopyConstBorder_16s_C1R_kernelPKsi8NppiSizePsiS1_iis(
	.param .u64 .ptr .align 1 _Z34nppiCopyConstBorder_16s_C1R_kernelPKsi8NppiSizePsiS1_iis_param_0,
	.param .u32 _Z34nppiCopyConstBorder_16s_C1R_kernelPKsi8NppiSizePsiS1_iis_param_1,
	.param .align 4 .b8 _Z34nppiCopyConstBorder_16s_C1R_kernelPKsi8NppiSizePsiS1_iis_param_2[8],
	.param .u64 .ptr .align 1 _Z34nppiCopyConstBorder_16s_C1R_kernelPKsi8NppiSizePsiS1_iis_param_3,
	.param .u32 _Z34nppiCopyConstBorder_16s_C1R_kernelPKsi8NppiSizePsiS1_iis_param_4,
	.param .align 4 .b8 _Z34nppiCopyConstBorder_16s_C1R_kernelPKsi8NppiSizePsiS1_iis_param_5[8],
	.param .u32 _Z34nppiCopyConstBorder_16s_C1R_kernelPKsi8NppiSizePsiS1_iis_param_6,
	.param .u32 _Z34nppiCopyConstBorder_16s_C1R_kernelPKsi8NppiSizePsiS1_iis_param_7,
	.param .u16 _Z34nppiCopyConstBorder_16s_C1R_kernelPKsi8NppiSizePsiS1_iis_param_8
)
{
	.reg .pred 	%p<11>;
	.reg .b16 	%rs<3>;
	.reg .b32 	%r<25>;
	.reg .b64 	%rd<15>;

	ld.param.u32 	%r5, [_Z34nppiCopyConstBorder_16s_C1R_kernelPKsi8NppiSizePsiS1_iis_param_2+4];
	ld.param.u32 	%r4, [_Z34nppiCopyConstBorder_16s_C1R_kernelPKsi8NppiSizePsiS1_iis_param_2];
	ld.param.u64 	%rd2, [_Z34nppiCopyConstBorder_16s_C1R_kernelPKsi8NppiSizePsiS1_iis_param_0];
	ld.param.u32 	%r9, [_Z34nppiCopyConstBorder_16s_C1R_kernelPKsi8NppiSizePsiS1_iis_param_5];
	ld.param.u32 	%r3, [_Z34nppiCopyConstBorder_16s_C1R_kernelPKsi8NppiSizePsiS1_iis_param_1];
	ld.param.u64 	%rd3, [_Z34nppiCopyConstBorder_16s_C1R_kernelPKsi8NppiSizePsiS1_iis_param_3];
	ld.param.u32 	%r6, [_Z34nppiCopyConstBorder_16s_C1R_kernelPKsi8NppiSizePsiS1_iis_param_4];
	ld.param.u32 	%r10, [_Z34nppiCopyConstBorder_16s_C1R_kernelPKsi8NppiSizePsiS1_iis_param_5+4];
	ld.param.u32 	%r7, [_Z34nppiCopyConstBorder_16s_C1R_kernelPKsi8NppiSizePsiS1_iis_param_6];
	ld.param.u32 	%r8, [_Z34nppiCopyConstBorder_16s_C1R_kernelPKsi8NppiSizePsiS1_iis_param_7];
	ld.param.u16 	%rs1, [_Z34nppiCopyConstBorder_16s_C1R_kernelPKsi8NppiSizePsiS1_iis_param_8];
	mov.u32 	%r12, %ctaid.x;
	mov.u32 	%r13, %ntid.x;
	mov.u32 	%r14, %tid.x;
	mad.lo.s32 	%r1, %r12, %r13, %r14;
	mov.u32 	%r15, %ctaid.y;
	mov.u32 	%r16, %ntid.y;
	mov.u32 	%r17, %tid.y;
	mad.lo.s32 	%r18, %r15, %r16, %r17;
	setp.ge.s32 	%p1, %r1, %r9;
	setp.ge.s32 	%p2, %r18, %r10;
	or.pred  	%p3, %p1, %p2;
	@%p3 bra 	$L__BB2_4;
	cvta.to.global.u64 	%rd4, %rd3;
	mul.lo.s32 	%r19, %r6, %r18;
	cvt.s64.s32 	%rd5, %r19;
	add.s64 	%rd1, %rd4, %rd5;
	setp.lt.s32 	%p4, %r1, %r8;
	add.s32 	%r20, %r8, %r4;
	setp.ge.s32 	%p5, %r1, %r20;
	setp.lt.s32 	%p6, %r18, %r7;
	or.pred  	%p7, %p4, %p6;
	or.pred  	%p8, %p7, %p5;
	add.s32 	%r21, %r7, %r5;
	setp.ge.s32 	%p9, %r18, %r21;
	or.pred  	%p10, %p8, %p9;
	@%p10 bra 	$L__BB2_3;
	sub.s32 	%r22, %r1, %r8;
	sub.s32 	%r23, %r18, %r7;
	mul.lo.s32 	%r24, %r23, %r3;
	cvt.s64.s32 	%rd8, %r24;
	cvta.to.global.u64 	%rd9, %rd2;
	add.s64 	%rd10, %rd9, %rd8;
	mul.wide.s32 	%rd11, %r22, 2;
	add.s64 	%rd12, %rd10, %rd11;
	ld.global.u16 	%rs2, [%rd12];
	mul.wide.s32 	%rd13, %r1, 2;
	add.s64 	%rd14, %rd1, %rd13;
	st.global.u16 	[%rd14], %rs2;
	bra.uni 	$L__BB2_4;
$L__BB2_3:
	mul.wide.s32 	%rd6, %r1, 2;
	add.s64 	%rd7, %rd1, %rd6;
	st.global.u16 	[%rd7], %rs1;
$L__BB2_4:
	ret;

}
	// .globl	_Z34nppiCopyConstBorder_32f_C1R_kernelPKfi8NppiSizePfiS1_iif
.visible .entry _Z34nppiCopyConstBorder_32f_C1R_kernelPKfi8NppiSizePfiS1_iif(
	.param .u64 .ptr .align 1 _Z34nppiCopyConstBorder_32f_C1R_kernelPKfi8NppiSizePfiS1_iif_param_0,
	.param .u32 _Z34nppiCopyConstBorder_32f_C1R_kernelPKfi8NppiSizePfiS1_iif_param_1,
	.param .align 4 .b8 _Z34nppiCopyConstBorder_32f_C1R_kernelPKfi8NppiSizePfiS1_iif_param_2[8],
	.param .u64 .ptr .align 1 _Z34nppiCopyConstBorder_32f_C1R_kernelPKfi8NppiSizePfiS1_iif_param_3,
	.param .u32 _Z34nppiCopyConstBorder_32f_C1R_kernelPKfi8NppiSizePfiS1_iif_param_4,
	.param .align 4 .b8 _Z34nppiCopyConstBorder_32f_C1R_kernelPKfi8NppiSizePfiS1_iif_param_5[8],
	.param .u32 _Z34nppiCopyConstBorder_32f_C1R_kernelPKfi8NppiSizePfiS1_iif_param_6,
	.param .u32 _Z34nppiCopyConstBorder_32f_C1R_kernelPKfi8NppiSizePfiS1_iif_param_7,
	.param .f32 _Z34nppiCopyConstBorder_32f_C1R_kernelPKfi8NppiSizePfiS1_iif_param_8
)
{
	.reg .pred 	%p<11>;
	.reg .b32 	%r<25>;
	.reg .b32 	%f<3>;
	.reg .b64 	%rd<15>;

	ld.param.u32 	%r5, [_Z34nppiCopyConstBorder_32f_C1R_kernelPKfi8NppiSizePfiS1_iif_param_2+4];
	ld.param.u32 	%r4, [_Z34nppiCopyConstBorder_32f_C1R_kernelPKfi8NppiSizePfiS1_iif_param_2];
	ld.param.u64 	%rd2, [_Z34nppiCopyConstBorder_32f_C1R_kernelPKfi8NppiSizePfiS1_iif_param_0];
	ld.param.u32 	%r9, [_Z34nppiCopyConstBorder_32f_C1R_kernelPKfi8NppiSizePfiS1_iif_param_5];
	ld.param.u32 	%r3, [_Z34nppiCopyConstBorder_32f_C1R_kernelPKfi8NppiSizePfiS1_iif_param_1];
	ld.param.u64 	%rd3, [_Z34nppiCopyConstBorder_32f_C1R_kernelPKfi8NppiSizePfiS1_iif_param_3];
	ld.param.u32 	%r6, [_Z34nppiCopyConstBorder_32f_C1R_kernelPKfi8NppiSizePfiS1_iif_param_4];
	ld.param.u32 	%r10, [_Z34nppiCopyConstBorder_32f_C1R_kernelPKfi8NppiSizePfiS1_iif_param_5+4];
	ld.param.u32 	%r7, [_Z34nppiCopyConstBorder_32f_C1R_kernelPKfi8NppiSizePfiS1_iif_param_6];
	ld.param.u32 	%r8, [_Z34nppiCopyConstBorder_32f_C1R_kernelPKfi8NppiSizePfiS1_iif_param_7];
	ld.param.f32 	%f1, [_Z34nppiCopyConstBorder_32f_C1R_kernelPKfi8NppiSizePfiS1_iif_param_8];
	mov.u32 	%r12, %ctaid.x;
	mov.u32 	%r13, %ntid.x;
	mov.u32 	%r14, %tid.x;
	mad.lo.s32 	%r1, %r12, %r13, %r14;
	mov.u32 	%r15, %ctaid.y;
	mov.u32 	%r16, %ntid.y;
	mov.u32 	%r17, %tid.y;
	mad.lo.s32 	%r18, %r15, %r16, %r17;
	setp.ge.s32 	%p1, %r1, %r9;
	setp.ge.s32 	%p2, %r18, %r10;
	or.pred  	%p3, %p1, %p2;
	@%p3 bra 	$L__BB3_4;
	cvta.to.global.u64 	%rd4, %rd3;
	mul.lo.s32 	%r19, %r6, %r18;
	cvt.s64.s32 	%rd5, %r19;
	add.s64 	%rd1, %rd4, %rd5;
	setp.lt.s32 	%p4, %r1, %r8;
	add.s32 	%r20, %r8, %r4;
	setp.ge.s32 	%p5, %r1, %r20;
	setp.lt.s32 	%p6, %r18, %r7;
	or.pred  	%p7, %p4, %p6;
	or.pred  	%p8, %p7, %p5;
	add.s32 	%r21, %r7, %r5;
	setp.ge.s32 	%p9, %r18, %r21;
	or.pred  	%p10, %p8, %p9;
	@%p10 bra 	$L__BB3_3;
	sub.s32 	%r22, %r1, %r8;
	sub.s32 	%r23, %r18, %r7;
	mul.lo.s32 	%r24, %r23, %r3;
	cvt.s64.s32 	%rd8, %r24;
	cvta.to.global.u64 	%rd9, %rd2;
	add.s64 	%rd10, %rd9, %rd8;
	mul.wide.s32 	%rd11, %r22, 4;
	add.s64 	%rd12, %rd10, %rd11;
	ld.global.f32 	%f2, [%rd12];
	mul.wide.s32 	%rd13, %r1, 4;
	add.s64 	%rd14, %rd1, %rd13;
	st.global.f32 	[%rd14], %f2;
	bra.uni 	$L__BB3_4;
$L__BB3_3:
	mul.wide.s32 	%rd6, %r1, 4;
	add.s64 	%rd7, %rd1, %rd6;
	st.global.f32 	[%rd7], %f1;
$L__BB3_4:
	ret;

}


// ===== COMPILED SASS (sm_100) =====

	.target	sm_100

	.elftype	@"ET_EXEC"


//--------------------- .note.nv.tkinfo           --------------------------
	.section	.note.nv.tkinfo,"",@"SHT_NOTE"
	.sectionflags	@"SHF_NOTE_NV_TKINFO"
	.tkinfo
        /*0018*/ 	.word	0x00000002
        /*0030*/ 	.string	""
        /*0030*/ 	.string	"ptxas"
        /*0030*/ 	.string	"Cuda compilation tools, release 13.0, V13.0.88"
        /*0030*/ 	.string	"Build cuda_13.0.r13.0/compiler.36424714_0"
        /*0030*/ 	.string	"-arch sm_100 -m 64 "



//--------------------- .note.nv.cuinfo           --------------------------
	.section	.note.nv.cuinfo,"",@"SHT_NOTE"
	.sectionflags	@"SHF_NOTE_NV_CUINFO"
        /*0018*/ 	.short	0x0002
        /*001a*/ 	.short	0x0064
        /*001c*/ 	.short	0x0082
	.zero		2


//--------------------- .nv.info                  --------------------------
	.section	.nv.info,"",@"SHT_CUDA_INFO"
	.align	4


	//----- nvinfo : EIATTR_REGCOUNT
	.align		4
        /*0000*/ 	.byte	0x04, 0x2f
        /*0002*/ 	.short	(.L_1 - .L_0)
	.align		4
.L_0:
        /*0004*/ 	.word	index@(_Z33nppiCopyConstBorder_8u_C1R_kernelPKhi8NppiSizePhiS1_iih)
        /*0008*/ 	.word	0x0000000c


	//----- nvinfo : EIATTR_FRAME_SIZE
	.align		4
.L_1:
        /*000c*/ 	.byte	0x04, 0x11
        /*000e*/ 	.short	(.L_3 - .L_2)
	.align		4
.L_2:
        /*0010*/ 	.word	index@(_Z33nppiCopyConstBorder_8u_C1R_kernelPKhi8NppiSizePhiS1_iih)
        /*0014*/ 	.word	0x00000000


	//----- nvinfo : EIATTR_REGCOUNT
	.align		4
.L_3:
        /*0018*/ 	.byte	0x04, 0x2f
        /*001a*/ 	.short	(.L_5 - .L_4)
	.align		4
.L_4:
        /*001c*/ 	.word	index@(_Z33nppiCopyConstBorder_8u_C3R_kernelPKhi8NppiSizePhiS1_iiS0_)
        /*0020*/ 	.word	0x0000000e


	//----- nvinfo : EIATTR_FRAME_SIZE
	.align		4
.L_5:
        /*0024*/ 	.byte	0x04, 0x11
        /*0026*/ 	.short	(.L_7 - .L_6)
	.align		4
.L_6:
        /*0028*/ 	.word	index@(_Z33nppiCopyConstBorder_8u_C3R_kernelPKhi8NppiSizePhiS1_iiS0_)
        /*002c*/ 	.word	0x00000000


	//----- nvinfo : EIATTR_REGCOUNT
	.align		4
.L_7:
        /*0030*/ 	.byte	0x04, 0x2f
        /*0032*/ 	.short	(.L_9 - .L_8)
	.align		4
.L_8:
        /*0034*/ 	.word	index@(_Z34nppiCopyConstBorder_16s_C1R_kernelPKsi8NppiSizePsiS1_iis)
        /*0038*/ 	.word	0x0000000c


	//----- nvinfo : EIATTR_FRAME_SIZE
	.align		4
.L_9:
        /*003c*/ 	.byte	0x04, 0x11
        /*003e*/ 	.short	(.L_11 - .L_10)
	.align		4
.L_10:
        /*0040*/ 	.word	index@(_Z34nppiCopyConstBorder_16s_C1R_kernelPKsi8NppiSizePsiS1_iis)
        /*0044*/ 	.word	0x00000000


	//----- nvinfo : EIATTR_REGCOUNT
	.align		4
.L_11:
        /*0048*/ 	.byte	0x04, 0x2f
        /*004a*/ 	.short	(.L_13 - .L_12)
	.align		4
.L_12:
        /*004c*/ 	.word	index@(_Z34nppiCopyConstBorder_32f_C1R_kernelPKfi8NppiSizePfiS1_iif)
        /*0050*/ 	.word	0x0000000c


	//----- nvinfo : EIATTR_FRAME_SIZE
	.align		4
.L_13:
        /*0054*/ 	.byte	0x04, 0x11
        /*0056*/ 	.short	(.L_15 - .L_14)
	.align		4
.L_14:
        /*0058*/ 	.word	index@(_Z34nppiCopyConstBorder_32f_C1R_kernelPKfi8NppiSizePfiS1_iif)
        /*005c*/ 	.word	0x00000000


	//----- nvinfo : EIATTR_MIN_STACK_SIZE
	.align		4
.L_15:
        /*0060*/ 	.byte	0x04, 0x12
        /*0062*/ 	.short	(.L_17 - .L_16)
	.align		4
.L_16:
        /*0064*/ 	.word	index@(_Z34nppiCopyConstBorder_32f_C1R_kernelPKfi8NppiSizePfiS1_iif)
        /*0068*/ 	.word	0x00000000


	//----- nvinfo : EIATTR_MIN_STACK_SIZE
	.align		4
.L_17:
        /*006c*/ 	.byte	0x04, 0x12
        /*006e*/ 	.short	(.L_19 - .L_18)
	.align		4
.L_18:
        /*0070*/ 	.word	index@(_Z34nppiCopyConstBorder_16s_C1R_kernelPKsi8NppiSizePsiS1_iis)
        /*0074*/ 	.word	0x00000000


	//----- nvinfo : EIATTR_MIN_STACK_SIZE
	.align		4
.L_19:
        /*0078*/ 	.byte	0x04, 0x12
        /*007a*/ 	.short	(.L_21 - .L_20)
	.align		4
.L_20:
        /*007c*/ 	.word	index@(_Z33nppiCopyConstBorder_8u_C3R_kernelPKhi8NppiSizePhiS1_iiS0_)
        /*0080*/ 	.word	0x00000000


	//----- nvinfo : EIATTR_MIN_STACK_SIZE
	.align		4
.L_21:
        /*0084*/ 	.byte	0x04, 0x12
        /*0086*/ 	.short	(.L_23 - .L_22)
	.align		4
.L_22:
        /*0088*/ 	.word	index@(_Z33nppiCopyConstBorder_8u_C1R_kernelPKhi8NppiSizePhiS1_iih)
        /*008c*/ 	.word	0x00000000
.L_23:


//--------------------- .nv.compat                --------------------------
	.section	.nv.compat,"",@"SHT_CUDA_COMPAT_INFO"
	.align	4
        /*0000*/ 	.byte	0x02, 0x09, 0x00, 0x00, 0x02, 0x02, 0x01, 0x00, 0x02, 0x05, 0x05, 0x00, 0x03, 0x07, 0x01, 0x01
        /*0010*/ 	.byte	0x02, 0x03, 0x00, 0x00, 0x02, 0x06, 0x01, 0x00, 0x04, 0x0b, 0x08, 0x00, 0x09, 0x00, 0x00, 0x00
        /*0020*/ 	.byte	0x00, 0x00, 0x00, 0x00


//--------------------- .nv.info._Z34nppiCopyConstBorder_32f_C1R_kernelPKfi8NppiSizePfiS1_iif --------------------------
	.section	.nv.info._Z34nppiCopyConstBorder_32f_C1R_kernelPKfi8NppiSizePfiS1_iif,"",@"SHT_CUDA_INFO"
	.sectionflags	@""
	.align	4


	//----- nvinfo : EIATTR_CUDA_API_VERSION
	.align		4
        /*0000*/ 	.byte	0x04, 0x37
        /*0002*/ 	.short	(.L_25 - .L_24)
.L_24:
        /*0004*/ 	.word	0x00000082


	//----- nvinfo : EIATTR_KPARAM_INFO
	.align		4
.L_25:
        /*0008*/ 	.byte	0x04, 0x17
        /*000a*/ 	.short	(.L_27 - .L_26)
.L_26:
        /*000c*/ 	.word	0x00000000
        /*0010*/ 	.short	0x0008
        /*0012*/ 	.short	0x0034
        /*0014*/ 	.byte	0x00, 0xf0, 0x11, 0x00


	//----- nvinfo : EIATTR_KPARAM_INFO
	.align		4
.L_27:
        /*0018*/ 	.byte	0x04, 0x17
        /*001a*/ 	.short	(.L_29 - .L_28)
.L_28:
        /*001c*/ 	.word	0x00000000
        /*0020*/ 	.short	0x0007
        /*0022*/ 	.short	0x0030
        /*0024*/ 	.byte	0x00, 0xf0, 0x11, 0x00


	//----- nvinfo : EIATTR_KPARAM_INFO
	.align		4
.L_29:
        /*0028*/ 	.byte	0x04, 0x17
        /*002a*/ 	.short	(.L_31 - .L_30)
.L_30:
        /*002c*/ 	.word	0x00000000
        /*0030*/ 	.short	0x0006
        /*0032*/ 	.short	0x002c
        /*0034*/ 	.byte	0x00, 0xf0, 0x11, 0x00


	//----- nvinfo : EIATTR_KPARAM_INFO
	.align		4
.L_31:
        /*0038*/ 	.byte	0x04, 0x17
        /*003a*/ 	.short	(.L_33 - .L_32)
.L_32:
        /*003c*/ 	.word	0x00000000
        /*0040*/ 	.short	0x0005
        /*0042*/ 	.short	0x0024
        /*0044*/ 	.byte	0x00, 0xf0, 0x21, 0x00


	//----- nvinfo : EIATTR_KPARAM_INFO
	.align		4
.L_33:
        /*0048*/ 	.byte	0x04, 0x17
        /*004a*/ 	.short	(.L_35 - .L_34)
.L_34:
        /*004c*/ 	.word	0x00000000
        /*0050*/ 	.short	0x0004
        /*0052*/ 	.short	0x0020
        /*0054*/ 	.byte	0x00, 0xf0, 0x11, 0x00


	//----- nvinfo : EIATTR_KPARAM_INFO
	.align		4
.L_35:
        /*0058*/ 	.byte	0x04, 0x17
        /*005a*/ 	.short	(.L_37 - .L_36)
.L_36:
        /*005c*/ 	.word	0x00000000
        /*0060*/ 	.short	0x0003
        /*0062*/ 	.short	0x0018
        /*0064*/ 	.byte	0x00, 0xf5, 0x21, 0x00


	//----- nvinfo : EIATTR_KPARAM_INFO
	.align		4
.L_37:
        /*0068*/ 	.byte	0x04, 0x17
        /*006a*/ 	.short	(.L_39 - .L_38)
.L_38:
        /*006c*/ 	.word	0x00000000
        /*0070*/ 	.short	0x0002
        /*0072*/ 	.short	0x000c
        /*0074*/ 	.byte	0x00, 0xf0, 0x21, 0x00


	//----- nvinfo : EIATTR_KPARAM_INFO
	.align		4
.L_39:
        /*0078*/ 	.byte	0x04, 0x17
        /*007a*/ 	.short	(.L_41 - .L_40)
.L_40:
        /*007c*/ 	.word	0x00000000
        /*0080*/ 	.short	0x0001
        /*0082*/ 	.short	0x0008
        /*0084*/ 	.byte	0x00, 0xf0, 0x11, 0x00


	//----- nvinfo : EIATTR_KPARAM_INFO
	.align		4
.L_41:
        /*0088*/ 	.byte	0x04, 0x17
        /*008a*/ 	.short	(.L_43 - .L_42)
.L_42:
        /*008c*/ 	.word	0x00000000
        /*0090*/ 	.short	0x0000
        /*0092*/ 	.short	0x0000
        /*0094*/ 	.byte	0x00, 0xf5, 0x21, 0x00


	//----- nvinfo : EIATTR_SPARSE_MMA_MASK
	.align		4
.L_43:
        /*0098*/ 	.byte	0x03, 0x50
        /*009a*/ 	.short	0x0000


	//----- nvinfo : EIATTR_MAXREG_COUNT
	.align		4
        /*009c*/ 	.byte	0x03, 0x1b
        /*009e*/ 	.short	0x00ff


	//----- nvinfo : EIATTR_MERCURY_ISA_VERSION
	.align		4
        /*00a0*/ 	.byte	0x03, 0x5f
        /*00a2*/ 	.short	0x0101


	//----- nvinfo : EIATTR_VRC_CTA_INIT_COUNT
	.align		4
        /*00a4*/ 	.byte	0x02, 0x4a
	.zero		1
	.zero		1


	//----- nvinfo : EIATTR_EXIT_INSTR_OFFSETS
	.align		4
        /*00a8*/ 	.byte	0x04, 0x1c
        /*00aa*/ 	.short	(.L_45 - .L_44)


	//   ....[0]....
.L_44:
        /*00ac*/ 	.word	0x000000d0


	//   ....[1]....
        /*00b0*/ 	.word	0x00000290


	//   ....[2]....
        /*00b4*/ 	.word	0x000002d0


	//----- nvinfo : EIATTR_CBANK_PARAM_SIZE
	.align		4
.L_45:
        /*00b8*/ 	.byte	0x03, 0x19
        /*00ba*/ 	.short	0x0038


	//----- nvinfo : EIATTR_PARAM_CBANK
	.align		4
        /*00bc*/ 	.byte	0x04, 0x0a
        /*00be*/ 	.short	(.L_47 - .L_46)
	.align		4
.L_46:
        /*00c0*/ 	.word	index@(.nv.constant0._Z34nppiCopyConstBorder_32f_C1R_kernelPKfi8NppiSizePfiS1_iif)
        /*00c4*/ 	.short	0x0380
        /*00c6*/ 	.short	0x0038


	//----- nvinfo : EIATTR_SW_WAR
	.align		4
.L_47:
        /*00c8*/ 	.byte	0x04, 0x36
        /*00ca*/ 	.short	(.L_49 - .L_48)
.L_48:
        /*00cc*/ 	.word	0x00000008
.L_49:


//--------------------- .nv.info._Z34nppiCopyConstBorder_16s_C1R_kernelPKsi8NppiSizePsiS1_iis --------------------------
	.section	.nv.info._Z34nppiCopyConstBorder_16s_C1R_kernelPKsi8NppiSizePsiS1_iis,"",@"SHT_CUDA_INFO"
	.sectionflags	@""
	.align	4


	//----- nvinfo : EIATTR_CUDA_API_VERSION
	.align		4
        /*0000*/ 	.byte	0x04, 0x37
        /*0002*/ 	.short	(.L_51 - .L_50)
.L_50:
        /*0004*/ 	.word	0x00000082


	//----- nvinfo : EIATTR_KPARAM_INFO
	.align		4
.L_51:
        /*0008*/ 	.byte	0x04, 0x17
        /*000a*/ 	.short	(.L_53 - .L_52)
.L_52:
        /*000c*/ 	.word	0x00000000
        /*0010*/ 	.short	0x0008
        /*0012*/ 	.short	0x0034
        /*0014*/ 	.byte	0x00, 0xf0, 0x09, 0x00


	//----- nvinfo : EIATTR_KPARAM_INFO
	.align		4
.L_53:
        /*0018*/ 	.byte	0x04, 0x17
        /*001a*/ 	.short	(.L_55 - .L_54)
.L_54:
        /*001c*/ 	.word	0x00000000
        /*0020*/ 	.short	0x0007
        /*0022*/ 	.short	0x0030
        /*0024*/ 	.byte	0x00, 0xf0, 0x11, 0x00


	//----- nvinfo : EIATTR_KPARAM_INFO
	.align		4
.L_55:
        /*0028*/ 	.byte	0x04, 0x17
        /*002a*/ 	.short	(.L_57 - .L_56)
.L_56:
        /*002c*/ 	.word	0x00000000
        /*0030*/ 	.short	0x0006
        /*0032*/ 	.short	0x002c
        /*0034*/ 	.byte	0x00, 0xf0, 0x11, 0x00


	//----- nvinfo : EIATTR_KPARAM_INFO
	.align		4
.L_57:
        /*0038*/ 	.byte	0x04, 0x17
        /*003a*/ 	.short	(.L_59 - .L_58)
.L_58:
        /*003c*/ 	.word	0x00000000
        /*0040*/ 	.short	0x0005
        /*0042*/ 	.short	0x0024
        /*0044*/ 	.byte	0x00, 0xf0, 0x21, 0x00


	//----- nvinfo : EIATTR_KPARAM_INFO
	.align		4
.L_59:
        /*0048*/ 	.byte	0x04, 0x17
        /*004a*/ 	.short	(.L_61 - .L_60)
.L_60:
        /*004c*/ 	.word	0x00000000
        /*0050*/ 	.short	0x0004
        /*0052*/ 	.short	0x0020
        /*0054*/ 	.byte	0x00, 0xf0, 0x11, 0x00


	//----- nvinfo : EIATTR_KPARAM_INFO
	.align		4
.L_61:
        /*0058*/ 	.byte	0x04, 0x17
        /*005a*/ 	.short	(.L_63 - .L_62)
.L_62:
        /*005c*/ 	.word	0x00000000
        /*0060*/ 	.short	0x0003
        /*0062*/ 	.short	0x0018
        /*0064*/ 	.byte	0x00, 0xf5, 0x21, 0x00


	//----- nvinfo : EIATTR_KPARAM_INFO
	.align		4
.L_63:
        /*0068*/ 	.byte	0x04, 0x17
        /*006a*/ 	.short	(.L_65 - .L_64)
.L_64:
        /*006c*/ 	.word	0x00000000
        /*0070*/ 	.short	0x0002
        /*0072*/ 	.short	0x000c
        /*0074*/ 	.byte	0x00, 0xf0, 0x21, 0x00


	//----- nvinfo : EIATTR_KPARAM_INFO
	.align		4
.L_65:
        /*0078*/ 	.byte	0x04, 0x17
        /*007a*/ 	.short	(.L_67 - .L_66)
.L_66:
        /*007c*/ 	.word	0x00000000
        /*0080*/ 	.short	0x0001
        /*0082*/ 	.short	0x0008
        /*0084*/ 	.byte	0x00, 0xf0, 0x11, 0x00


	//----- nvinfo : EIATTR_KPARAM_INFO
	.align		4
.L_67:
        /*0088*/ 	.byte	0x04, 0x17
        /*008a*/ 	.short	(.L_69 - .L_68)
.L_68:
        /*008c*/ 	.word	0x00000000
        /*0090*/ 	.short	0x0000
        /*0092*/ 	.short	0x0000
        /*0094*/ 	.byte	0x00, 0xf5, 0x21, 0x00


	//----- nvinfo : EIATTR_SPARSE_MMA_MASK
	.align		4
.L_69:
        /*0098*/ 	.byte	0x03, 0x50
        /*009a*/ 	.short	0x0000


	//----- nvinfo : EIATTR_MAXREG_COUNT
	.align		4
        /*009c*/ 	.byte	0x03, 0x1b
        /*009e*/ 	.short	0x00ff


	//----- nvinfo : EIATTR_MERCURY_ISA_VERSION
	.align		4
        /*00a0*/ 	.byte	0x03, 0x5f
        /*00a2*/ 	.short	0x0101


	//----- nvinfo : EIATTR_VRC_CTA_INIT_COUNT
	.align		4
        /*00a4*/ 	.byte	0x02, 0x4a
	.zero		1
	.zero		1


	//----- nvinfo : EIATTR_EXIT_INSTR_OFFSETS
	.align		4
        /*00a8*/ 	.byte	0x04, 0x1c
        /*00aa*/ 	.short	(.L_71 - .L_70)


	//   ....[0]....
.L_70:
        /*00ac*/ 	.word	0x000000d0


	//   ....[1]....
        /*00b0*/ 	.word	0x00000290


	//   ....[2]....
        /*00b4*/ 	.word	0x000002d0


	//----- nvinfo : EIATTR_CBANK_PARAM_SIZE
	.align		4
.L_71:
        /*00b8*/ 	.byte	0x03, 0x19
        /*00ba*/ 	.short	0x0036


	//----- nvinfo : EIATTR_PARAM_CBANK
	.align		4
        /*00bc*/ 	.byte	0x04, 0x0a
        /*00be*/ 	.short	(.L_73 - .L_72)
	.align		4
.L_72:
        /*00c0*/ 	.word	index@(.nv.constant0._Z34nppiCopyConstBorder_16s_C1R_kernelPKsi8NppiSizePsiS1_iis)
        /*00c4*/ 	.short	0x0380
        /*00c6*/ 	.short	0x0036


	//----- nvinfo : EIATTR_SW_WAR
	.align		4
.L_73:
        /*00c8*/ 	.byte	0x04, 0x36
        /*00ca*/ 	.short	(.L_75 - .L_74)
.L_74:
        /*00cc*/ 	.word	0x00000008
.L_75:


//--------------------- .nv.info._Z33nppiCopyConstBorder_8u_C3R_kernelPKhi8NppiSizePhiS1_iiS0_ --------------------------
	.section	.nv.info._Z33nppiCopyConstBorder_8u_C3R_kernelPKhi8NppiSizePhiS1_iiS0_,"",@"SHT_CUDA_INFO"
	.sectionflags	@""
	.align	4


	//----- nvinfo : EIATTR_CUDA_API_VERSION
	.align		4
        /*0000*/ 	.byte	0x04, 0x37
        /*0002*/ 	.short	(.L_77 - .L_76)
.L_76:
        /*0004*/ 	.word	0x00000082


	//----- nvinfo : EIATTR_KPARAM_INFO
	.align		4
.L_77:
        /*0008*/ 	.byte	0x04, 0x17
        /*000a*/ 	.short	(.L_79 - .L_78)
.L_78:
        /*000c*/ 	.word	0x00000000
        /*0010*/ 	.short	0x0008
        /*0012*/ 	.short	0x0038
        /*0014*/ 	.byte	0x00, 0xf5, 0x21, 0x00


	//----- nvinfo : EIATTR_KPARAM_INFO
	.align		4
.L_79:
        /*0018*/ 	.byte	0x04, 0x17
        /*001a*/ 	.short	(.L_81 - .L_80)
.L_80:
        /*001c*/ 	.word	0x00000000
        /*0020*/ 	.short	0x0007
        /*0022*/ 	.short	0x0030
        /*0024*/ 	.byte	0x00, 0xf0, 0x11, 0x00


	//----- nvinfo : EIATTR_KPARAM_INFO
	.align		4
.L_81:
        /*0028*/ 	.byte	0x04, 0x17
        /*002a*/ 	.short	(.L_83 - .L_82)
.L_82:
        /*002c*/ 	.word	0x00000000
        /*0030*/ 	.short	0x0006
        /*0032*/ 	.short	0x002c
        /*0034*/ 	.byte	0x00, 0xf0, 0x11, 0x00


	//----- nvinfo : EIATTR_KPARAM_INFO
	.align		4
.L_83:
        /*0038*/ 	.byte	0x04, 0x17
        /*003a*/ 	.short	(.L_85 - .L_84)
.L_84:
        /*003c*/ 	.word	0x00000000
        /*0040*/ 	.short	0x0005
        /*0042*/ 	.short	0x0024
        /*0044*/ 	.byte	0x00, 0xf0, 0x21, 0x00


	//----- nvinfo : EIATTR_KPARAM_INFO
	.align		4
.L_85:
        /*0048*/ 	.byte	0x04, 0x17
        /*004a*/ 	.short	(.L_87 - .L_86)
.L_86:
        /*004c*/ 	.word	0x00000000
        /*0050*/ 	.short	0x0004
        /*0052*/ 	.short	0x0020
        /*0054*/ 	.byte	0x00, 0xf0, 0x11, 0x00


	//----- nvinfo : EIATTR_KPARAM_INFO
	.align		4
.L_87:
        /*0058*/ 	.byte	0x04, 0x17
        /*005a*/ 	.short	(.L_89 - .L_88)
.L_88:
        /*005c*/ 	.word	0x00000000
        /*0060*/ 	.short	0x0003
        /*0062*/ 	.short	0x0018
        /*0064*/ 	.byte	0x00, 0xf5, 0x21, 0x00


	//----- nvinfo : EIATTR_KPARAM_INFO
	.align		4
.L_89:
        /*0068*/ 	.byte	0x04, 0x17
        /*006a*/ 	.short	(.L_91 - .L_90)
.L_90:
        /*006c*/ 	.word	0x00000000
        /*0070*/ 	.short	0x0002
        /*0072*/ 	.short	0x000c
        /*0074*/ 	.byte	0x00, 0xf0, 0x21, 0x00


	//----- nvinfo : EIATTR_KPARAM_INFO
	.align		4
.L_91:
        /*0078*/ 	.byte	0x04, 0x17
        /*007a*/ 	.short	(.L_93 - .L_92)
.L_92:
        /*007c*/ 	.word	0x00000000
        /*0080*/ 	.short	0x0001
        /*0082*/ 	.short	0x0008
        /*0084*/ 	.byte	0x00, 0xf0, 0x11, 0x00


	//----- nvinfo : EIATTR_KPARAM_INFO
	.align		4
.L_93:
        /*0088*/ 	.byte	0x04, 0x17
        /*008a*/ 	.short	(.L_95 - .L_94)
.L_94:
        /*008c*/ 	.word	0x00000000
        /*0090*/ 	.short	0x0000
        /*0092*/ 	.short	0x0000
        /*0094*/ 	.byte	0x00, 0xf5, 0x21, 0x00


	//----- nvinfo : EIATTR_SPARSE_MMA_MASK
	.align		4
.L_95:
        /*0098*/ 	.byte	0x03, 0x50
        /*009a*/ 	.short	0x0000


	//----- nvinfo : EIATTR_MAXREG_COUNT
	.align		4
        /*009c*/ 	.byte	0x03, 0x1b
        /*009e*/ 	.short	0x00ff


	//----- nvinfo : EIATTR_MERCURY_ISA_VERSION
	.align		4
        /*00a0*/ 	.byte	0x03, 0x5f
        /*00a2*/ 	.short	0x0101


	//----- nvinfo : EIATTR_VRC_CTA_INIT_COUNT
	.align		4
        /*00a4*/ 	.byte	0x02, 0x4a
	.zero		1
	.zero		1


	//----- nvinfo : EIATTR_EXIT_INSTR_OFFSETS
	.align		4
        /*00a8*/ 	.byte	0x04, 0x1c
        /*00aa*/ 	.short	(.L_97 - .L_96)


	//   ....[0]....
.L_96:
        /*00ac*/ 	.word	0x000000d0


	//   ....[1]....
        /*00b0*/ 	.word	0x00000320


	//   ....[2]....
        /*00b4*/ 	.word	0x000003d0


	//----- nvinfo : EIATTR_CRS_STACK_SIZE
	.align		4
.L_97:
        /*00b8*/ 	.byte	0x04, 0x1e
        /*00ba*/ 	.short	(.L_99 - .L_98)
.L_98:
        /*00bc*/ 	.word	0x00000000


	//----- nvinfo : EIATTR_CBANK_PARAM_SIZE
	.align		4
.L_99:
        /*00c0*/ 	.byte	0x03, 0x19
        /*00c2*/ 	.short	0x0040


	//----- nvinfo : EIATTR_PARAM_CBANK
	.align		4
        /*00c4*/ 	.byte	0x04, 0x0a
        /*00c6*/ 	.short	(.L_101 - .L_100)
	.align		4
.L_100:
        /*00c8*/ 	.word	index@(.nv.constant0._Z33nppiCopyConstBorder_8u_C3R_kernelPKhi8NppiSizePhiS1_iiS0_)
        /*00cc*/ 	.short	0x0380
        /*00ce*/ 	.short	0x0040


	//----- nvinfo : EIATTR_SW_WAR
	.align		4
.L_101:
        /*00d0*/ 	.byte	0x04, 0x36
        /*00d2*/ 	.short	(.L_103 - .L_102)
.L_102:
        /*00d4*/ 	.word	0x00000008
.L_103:


//--------------------- .nv.info._Z33nppiCopyConstBorder_8u_C1R_kernelPKhi8NppiSizePhiS1_iih --------------------------
	.section	.nv.info._Z33nppiCopyConstBorder_8u_C1R_kernelPKhi8NppiSizePhiS1_iih,"",@"SHT_CUDA_INFO"
	.sectionflags	@""
	.align	4


	//----- nvinfo : EIATTR_CUDA_API_VERSION
	.align		4
        /*0000*/ 	.byte	0x04, 0x37
        /*0002*/ 	.short	(.L_105 - .L_104)
.L_104:
        /*0004*/ 	.word	0x00000082


	//----- nvinfo : EIATTR_KPARAM_INFO
	.align		4
.L_105:
        /*0008*/ 	.byte	0x04, 0x17
        /*000a*/ 	.short	(.L_107 - .L_106)
.L_106:
        /*000c*/ 	.word	0x00000000
        /*0010*/ 	.short	0x0008
        /*0012*/ 	.short	0x0034
        /*0014*/ 	.byte	0x00, 0xf0, 0x05, 0x00


	//----- nvinfo : EIATTR_KPARAM_INFO
	.align		4
.L_107:
        /*0018*/ 	.byte	0x04, 0x17
        /*001a*/ 	.short	(.L_109 - .L_108)
.L_108:
        /*001c*/ 	.word	0x00000000
        /*0020*/ 	.short	0x0007
        /*0022*/ 	.short	0x0030
        /*0024*/ 	.byte	0x00, 0xf0, 0x11, 0x00


	//----- nvinfo : EIATTR_KPARAM_INFO
	.align		4
.L_109:
        /*0028*/ 	.byte	0x04, 0x17
        /*002a*/ 	.short	(.L_111 - .L_110)
.L_110:
        /*002c*/ 	.word	0x00000000
        /*0030*/ 	.short	0x0006
        /*0032*/ 	.short	0x002c
        /*0034*/ 	.byte	0x00, 0xf0, 0x11, 0x00


	//----- nvinfo : EIATTR_KPARAM_INFO
	.align		4
.L_111:
        /*0038*/ 	.byte	0x04, 0x17
        /*003a*/ 	.short	(.L_113 - .L_112)
.L_112:
        /*003c*/ 	.word	0x00000000
        /*0040*/ 	.short	0x0005
        /*0042*/ 	.short	0x0024
        /*0044*/ 	.byte	0x00, 0xf0, 0x21, 0x00


	//----- nvinfo : EIATTR_KPARAM_INFO
	.align		4
.L_113:
        /*0048*/ 	.byte	0x04, 0x17
        /*004a*/ 	.short	(.L_115 - .L_114)
.L_114:
        /*004c*/ 	.word	0x00000000
        /*0050*/ 	.short	0x0004
        /*0052*/ 	.short	0x0020
        /*0054*/ 	.byte	0x00, 0xf0, 0x11, 0x00


	//----- nvinfo : EIATTR_KPARAM_INFO
	.align		4
.L_115:
        /*0058*/ 	.byte	0x04, 0x17
        /*005a*/ 	.short	(.L_117 - .L_116)
.L_116:
        /*005c*/ 	.word	0x00000000
        /*0060*/ 	.short	0x0003
        /*0062*/ 	.short	0x0018
        /*0064*/ 	.byte	0x00, 0xf5, 0x21, 0x00


	//----- nvinfo : EIATTR_KPARAM_INFO
	.align		4
.L_117:
        /*0068*/ 	.byte	0x04, 0x17
        /*006a*/ 	.short	(.L_119 - .L_118)
.L_118:
        /*006c*/ 	.word	0x00000000
        /*0070*/ 	.short	0x0002
        /*0072*/ 	.short	0x000c
        /*0074*/ 	.byte	0x00, 0xf0, 0x21, 0x00


	//----- nvinfo : EIATTR_KPARAM_INFO
	.align		4
.L_119:
        /*0078*/ 	.byte	0x04, 0x17
        /*007a*/ 	.short	(.L_121 - .L_120)
.L_120:
        /*007c*/ 	.word	0x00000000
        /*0080*/ 	.short	0x0001
        /*0082*/ 	.short	0x0008
        /*0084*/ 	.byte	0x00, 0xf0, 0x11, 0x00


	//----- nvinfo : EIATTR_KPARAM_INFO
	.align		4
.L_121:
        /*0088*/ 	.byte	0x04, 0x17
        /*008a*/ 	.short	(.L_123 - .L_122)
.L_122:
        /*008c*/ 	.word	0x00000000
        /*0090*/ 	.short	0x0000
        /*0092*/ 	.short	0x0000
        /*0094*/ 	.byte	0x00, 0xf5, 0x21, 0x00


	//----- nvinfo : EIATTR_SPARSE_MMA_MASK
	.align		4
.L_123:
        /*0098*/ 	.byte	0x03, 0x50
        /*009a*/ 	.short	0x0000


	//----- nvinfo : EIATTR_MAXREG_COUNT
	.align		4
        /*009c*/ 	.byte	0x03, 0x1b
        /*009e*/ 	.short	0x00ff


	//----- nvinfo : EIATTR_MERCURY_ISA_VERSION
	.align		4
        /*00a0*/ 	.byte	0x03, 0x5f
        /*00a2*/ 	.short	0x0101


	//----- nvinfo : EIATTR_VRC_CTA_INIT_COUNT
	.align		4
        /*00a4*/ 	.byte	0x02, 0x4a
	.zero		1
	.zero		1


	//----- nvinfo : EIATTR_EXIT_INSTR_OFFSETS
	.align		4
        /*00a8*/ 	.byte	0x04, 0x1c
        /*00aa*/ 	.short	(.L_125 - .L_124)


	//   ....[0]....
.L_124:
        /*00ac*/ 	.word	0x000000d0


	//   ....[1]....
        /*00b0*/ 	.word	0x000002b0


	//   ....[2]....
        /*00b4*/ 	.word	0x00000300


	//----- nvinfo : EIATTR_CBANK_PARAM_SIZE
	.align		4
.L_125:
        /*00b8*/ 	.byte	0x03, 0x19
        /*00ba*/ 	.short	0x0035


	//----- nvinfo : EIATTR_PARAM_CBANK
	.align		4
        /*00bc*/ 	.byte	0x04, 0x0a
        /*00be*/ 	.short	(.L_127 - .L_126)
	.align		4
.L_126:
        /*00c0*/ 	.word	index@(.nv.constant0._Z33nppiCopyConstBorder_8u_C1R_kernelPKhi8NppiSizePhiS1_iih)
        /*00c4*/ 	.short	0x0380
        /*00c6*/ 	.short	0x0035


	//----- nvinfo : EIATTR_SW_WAR
	.align		4
.L_127:
        /*00c8*/ 	.byte	0x04, 0x36
        /*00ca*/ 	.short	(.L_129 - .L_128)
.L_128:
        /*00cc*/ 	.word	0x00000008
.L_129:


//--------------------- .nv.callgraph             --------------------------
	.section	.nv.callgraph,"",@"SHT_CUDA_CALLGRAPH"
	.align	4
	.sectionentsize	8
	.align		4
        /*0000*/ 	.word	0x00000000
	.align		4
        /*0004*/ 	.word	0xffffffff
	.align		4
        /*0008*/ 	.word	0x00000000
	.align		4
        /*000c*/ 	.word	0xfffffffe
	.align		4
        /*0010*/ 	.word	0x00000000
	.align		4
        /*0014*/ 	.word	0xfffffffd
	.align		4
        /*0018*/ 	.word	0x00000000
	.align		4
        /*001c*/ 	.word	0xfffffffc


//--------------------- .text._Z34nppiCopyConstBorder_32f_C1R_kernelPKfi8NppiSizePfiS1_iif --------------------------
	.section	.text._Z34nppiCopyConstBorder_32f_C1R_kernelPKfi8NppiSizePfiS1_iif,"ax",@progbits
	.align	128
        .global         _Z34nppiCopyConstBorder_32f_C1R_kernelPKfi8NppiSizePfiS1_iif
        .type           _Z34nppiCopyConstBorder_32f_C1R_kernelPKfi8NppiSizePfiS1_iif,@function
        .size           _Z34nppiCopyConstBorder_32f_C1R_kernelPKfi8NppiSizePfiS1_iif,(.L_x_5 - _Z34nppiCopyConstBorder_32f_C1R_kernelPKfi8NppiSizePfiS1_iif)
        .other          _Z34nppiCopyConstBorder_32f_C1R_kernelPKfi8NppiSizePfiS1_iif,@"STO_CUDA_ENTRY STV_DEFAULT"
_Z34nppiCopyConstBorder_32f_C1R_kernelPKfi8NppiSizePfiS1_iif:
.text._Z34nppiCopyConstBorder_32f_C1R_kernelPKfi8NppiSizePfiS1_iif:
[----:B------:R-:W-:Y:S01]  /*0000*/  LDC R1, c[0x0][0x37c] ;  /* 0x0000df00ff017b82 */ /* 0x000fe20000000800 */
[----:B------:R-:W0:Y:S07]  /*0010*/  S2R R3, SR_TID.Y ;  /* 0x0000000000037919 */ /* 0x000e2e0000002200 */
[----:B------:R-:W1:Y:S01]  /*0020*/  LDC R9, c[0x0][0x360] ;  /* 0x0000d800ff097b82 */ /* 0x000e620000000800 */
[----:B------:R-:W2:Y:S01]  /*0030*/  LDCU UR6, c[0x0][0x3a8] ;  /* 0x00007500ff0677ac */ /* 0x000ea20008000800 */
[----:B------:R-:W1:Y:S01]  /*0040*/  S2R R2, SR_TID.X ;  /* 0x0000000000027919 */ /* 0x000e620000002100 */
[----:B------:R-:W3:Y:S05]  /*0050*/  LDCU UR7, c[0x0][0x3a4] ;  /* 0x00007480ff0777ac */ /* 0x000eea0008000800 */
[----:B------:R-:W0:Y:S08]  /*0060*/  S2UR UR5, SR_CTAID.Y ;  /* 0x00000000000579c3 */ /* 0x000e300000002600 */
[----:B------:R-:W0:Y:S08]  /*0070*/  LDC R0, c[0x0][0x364] ;  /* 0x0000d900ff007b82 */ /* 0x000e300000000800 */
[----:B------:R-:W1:Y:S01]  /*0080*/  S2UR UR4, SR_CTAID.X ;  /* 0x00000000000479c3 */ /* 0x000e620000002500 */
[----:B0-----:R-:W-:-:S05]  /*0090*/  IMAD R0, R0, UR5, R3 ;  /* 0x0000000500007c24 */ /* 0x001fca000f8e0203 */
[----:B--2---:R-:W-:Y:S01]  /*00a0*/  ISETP.GE.AND P0, PT, R0, UR6, PT ;  /* 0x0000000600007c0c */ /* 0x004fe2000bf06270 */
[----:B-1----:R-:W-:-:S05]  /*00b0*/  IMAD R9, R9, UR4, R2 ;  /* 0x0000000409097c24 */ /* 0x002fca000f8e0202 */
[----:B---3--:R-:W-:-:S13]  /*00c0*/  ISETP.GE.OR P0, PT, R9, UR7, P0 ;  /* 0x0000000709007c0c */ /* 0x008fda0008706670 */
[----:B------:R-:W-:Y:S05]  /*00d0*/  @P0 EXIT ;  /* 0x000000000000094d */ /* 0x000fea0003800000 */
[----:B------:R-:W0:Y:S01]  /*00e0*/  LDCU UR7, c[0x0][0x3ac] ;  /* 0x00007580ff0777ac */ /* 0x000e220008000800 */
[----:B------:R-:W1:Y:S01]  /*00f0*/  LDCU UR6, c[0x0][0x3b0] ;  /* 0x00007600ff0677ac */ /* 0x000e620008000800 */
[----:B------:R-:W2:Y:S01]  /*0100*/  LDCU UR4, c[0x0][0x38c] ;  /* 0x00007180ff0477ac */ /* 0x000ea20008000800 */
[----:B------:R-:W3:Y:S01]  /*0110*/  LDCU UR5, c[0x0][0x390] ;  /* 0x00007200ff0577ac */ /* 0x000ee20008000800 */
[----:B------:R-:W4:Y:S01]  /*0120*/  LDCU.64 UR8, c[0x0][0x398] ;  /* 0x00007300ff0877ac */ /* 0x000f220008000a00 */
[----:B0-----:R-:W-:-:S04]  /*0130*/  ISETP.GE.AND P0, PT, R0, UR7, PT ;  /* 0x0000000700007c0c */ /* 0x001fc8000bf06270 */
[----:B-1----:R-:W-:Y:S01]  /*0140*/  ISETP.LT.OR P0, PT, R9, UR6, !P0 ;  /* 0x0000000609007c0c */ /* 0x002fe2000c701670 */
[----:B--2---:R-:W-:Y:S02]  /*0150*/  UIADD3 UR4, UPT, UPT, UR6, UR4, URZ ;  /* 0x0000000406047290 */ /* 0x004fe4000fffe0ff */
[----:B---3--:R-:W-:-:S04]  /*0160*/  UIADD3 UR5, UPT, UPT, UR7, UR5, URZ ;  /* 0x0000000507057290 */ /* 0x008fc8000fffe0ff */
[----:B------:R-:W-:-:S04]  /*0170*/  ISETP.GE.OR P0, PT, R9, UR4, P0 ;  /* 0x0000000409007c0c */ /* 0x000fc80008706670 */
[----:B------:R-:W-:-:S03]  /*0180*/  ISETP.GE.OR P0, PT, R0, UR5, P0 ;  /* 0x0000000500007c0c */ /* 0x000fc60008706670 */
[----:B------:R-:W0:Y:S10]  /*0190*/  LDCU.64 UR4, c[0x0][0x358] ;  /* 0x00006b00ff0477ac */ /* 0x000e340008000a00 */
[----:B------:R-:W1:Y:S01]  /*01a0*/  @!P0 LDC R3, c[0x0][0x388] ;  /* 0x0000e200ff038b82 */ /* 0x000e620000000800 */
[----:B------:R-:W-:-:S07]  /*01b0*/  @!P0 VIADD R2, R0, -UR7 ;  /* 0x8000000700028c36 */ /* 0x000fce0008000000 */
[----:B------:R-:W2:Y:S01]  /*01c0*/  @!P0 LDC.64 R4, c[0x0][0x380] ;  /* 0x0000e000ff048b82 */ /* 0x000ea20000000a00 */
[----:B-1----:R-:W-:Y:S02]  /*01d0*/  @!P0 IMAD R2, R2, R3, RZ ;  /* 0x0000000302028224 */ /* 0x002fe400078e02ff */
[----:B------:R-:W-:Y:S01]  /*01e0*/  @!P0 VIADD R3, R9, -UR6 ;  /* 0x8000000609038c36 */ /* 0x000fe20008000000 */
[----:B------:R-:W1:Y:S02]  /*01f0*/  LDCU UR6, c[0x0][0x3a0] ;  /* 0x00007400ff0677ac */ /* 0x000e640008000800 */
[----:B--2---:R-:W-:-:S04]  /*0200*/  @!P0 IADD3 R4, P1, PT, R2, R4, RZ ;  /* 0x0000000402048210 */ /* 0x004fc80007f3e0ff */
[----:B------:R-:W-:-:S03]  /*0210*/  @!P0 LEA.HI.X.SX32 R5, R2, R5, 0x1, P1 ;  /* 0x0000000502058211 */ /* 0x000fc600008f0eff */
[----:B------:R-:W-:-:S06]  /*0220*/  @!P0 IMAD.WIDE R4, R3, 0x4, R4 ;  /* 0x0000000403048825 */ /* 0x000fcc00078e0204 */
[----:B0-----:R-:W2:Y:S01]  /*0230*/  @!P0 LDG.E R5, desc[UR4][R4.64] ;  /* 0x0000000404058981 */ /* 0x001ea2000c1e1900 */
[----:B-1----:R-:W-:-:S05]  /*0240*/  IMAD R0, R0, UR6, RZ ;  /* 0x0000000600007c24 */ /* 0x002fca000f8e02ff */
[----:B----4-:R-:W-:-:S04]  /*0250*/  IADD3 R2, P1, PT, R0, UR8, RZ ;  /* 0x0000000800027c10 */ /* 0x010fc8000ff3e0ff */
[----:B------:R-:W-:-:S03]  /*0260*/  LEA.HI.X.SX32 R3, R0, UR9, 0x1, P1 ;  /* 0x0000000900037c11 */ /* 0x000fc600088f0eff */
[----:B------:R-:W-:-:S05]  /*0270*/  @!P0 IMAD.WIDE R6, R9, 0x4, R2 ;  /* 0x0000000409068825 */ /* 0x000fca00078e0202 */
[----:B--2---:R0:W-:Y:S01]  /*0280*/  @!P0 STG.E desc[UR4][R6.64], R5 ;  /* 0x0000000506008986 */ /* 0x0041e2000c101904 */
[----:B------:R-:W-:Y:S05]  /*0290*/  @!P0 EXIT ;  /* 0x000000000000894d */ /* 0x000fea0003800000 */
[----:B0-----:R-:W0:Y:S01]  /*02a0*/  LDC R5, c[0x0][0x3b4] ;  /* 0x0000ed00ff057b82 */ /* 0x001e220000000800 */
[----:B------:R-:W-:-:S05]  /*02b0*/  IMAD.WIDE R2, R9, 0x4, R2 ;  /* 0x0000000409027825 */ /* 0x000fca00078e0202 */
[----:B0-----:R-:W-:Y:S01]  /*02c0*/  STG.E desc[UR4][R2.64], R5 ;  /* 0x0000000502007986 */ /* 0x001fe2000c101904 */
[----:B------:R-:W-:Y:S05]  /*02d0*/  EXIT ;  /* 0x000000000000794d */ /* 0x000fea0003800000 */
.L_x_0:
[----:B------:R-:W-:-:S00]  /*02e0*/  BRA `(.L_x_0) ;  /* 0xfffffffc00fc7947 */ /* 0x000fc0000383ffff */
[----:B------:R-:W-:-:S00]  /*02f0*/  NOP ;  /* 0x0000000000007918 */ /* 0x000fc00000000000 */
        /* <DEDUP_REMOVED lines=8> */
.L_x_5:


//--------------------- .text._Z34nppiCopyConstBorder_16s_C1R_kernelPKsi8NppiSizePsiS1_iis --------------------------
	.section	.text._Z34nppiCopyConstBorder_16s_C1R_kernelPKsi8NppiSizePsiS1_iis,"ax",@progbits
	.align	128
        .global         _Z34nppiCopyConstBorder_16s_C1R_kernelPKsi8NppiSizePsiS1_iis
        .type           _Z34nppiCopyConstBorder_16s_C1R_kernelPKsi8NppiSizePsiS1_iis,@function
        .size           _Z34nppiCopyConstBorder_16s_C1R_kernelPKsi8NppiSizePsiS1_iis,(.L_x_6 - _Z34nppiCopyConstBorder_16s_C1R_kernelPKsi8NppiSizePsiS1_iis)
        .other          _Z34nppiCopyConstBorder_16s_C1R_kernelPKsi8NppiSizePsiS1_iis,@"STO_CUDA_ENTRY STV_DEFAULT"
_Z34nppiCopyConstBorder_16s_C1R_kernelPKsi8NppiSizePsiS1_iis:
.text._Z34nppiCopyConstBorder_16s_C1R_kernelPKsi8NppiSizePsiS1_iis:
        /* <DEDUP_REMOVED lines=35> */
[----:B0-----:R-:W2:Y:S01]  /*0230*/  @!P0 LDG.E.U16 R5, desc[UR4][R4.64] ;  /* 0x0000000404058981 */ /* 0x001ea2000c1e1500 */
[----:B-1----:R-:W-:-:S05]  /*0240*/  IMAD R0, R0, UR6, RZ ;  /* 0x0000000600007c24 */ /* 0x002fca000f8e02ff */
[----:B----4-:R-:W-:-:S04]  /*0250*/  IADD3 R2, P1, PT, R0, UR8, RZ ;  /* 0x0000000800027c10 */ /* 0x010fc8000ff3e0ff */
[----:B------:R-:W-:-:S03]  /*0260*/  LEA.HI.X.SX32 R3, R0, UR9, 0x1, P1 ;  /* 0x0000000900037c11 */ /* 0x000fc600088f0eff */
[----:B------:R-:W-:-:S05]  /*0270*/  @!P0 IMAD.WIDE R6, R9, 0x2, R2 ;  /* 0x0000000209068825 */ /* 0x000fca00078e0202 */
[----:B--2---:R0:W-:Y:S01]  /*0280*/  @!P0 STG.E.U16 desc[UR4][R6.64], R5 ;  /* 0x0000000506008986 */ /* 0x0041e2000c101504 */
[----:B------:R-:W-:Y:S05]  /*0290*/  @!P0 EXIT ;  /* 0x000000000000894d */ /* 0x000fea0003800000 */
[----:B0-----:R-:W0:Y:S01]  /*02a0*/  LDC.U16 R5, c[0x0][0x3b4] ;  /* 0x0000ed00ff057b82 */ /* 0x001e220000000400 */
[----:B------:R-:W-:-:S05]  /*02b0*/  IMAD.WIDE R2, R9, 0x2, R2 ;  /* 0x0000000209027825 */ /* 0x000fca00078e0202 */
[----:B0-----:R-:W-:Y:S01]  /*02c0*/  STG.E.U16 desc[UR4][R2.64], R5 ;  /* 0x0000000502007986 */ /* 0x001fe2000c101504 */
[----:B------:R-:W-:Y:S05]  /*02d0*/  EXIT ;  /* 0x000000000000794d */ /* 0x000fea0003800000 */
.L_x_1:
        /* <DEDUP_REMOVED lines=10> */
.L_x_6:


//--------------------- .text._Z33nppiCopyConstBorder_8u_C3R_kernelPKhi8NppiSizePhiS1_iiS0_ --------------------------
	.section	.text._Z33nppiCopyConstBorder_8u_C3R_kernelPKhi8NppiSizePhiS1_iiS0_,"ax",@progbits
	.align	128
        .global         _Z33nppiCopyConstBorder_8u_C3R_kernelPKhi8NppiSizePhiS1_iiS0_
        .type           _Z33nppiCopyConstBorder_8u_C3R_kernelPKhi8NppiSizePhiS1_iiS0_,@function
        .size           _Z33nppiCopyConstBorder_8u_C3R_kernelPKhi8NppiSizePhiS1_iiS0_,(.L_x_7 - _Z33nppiCopyConstBorder_8u_C3R_kernelPKhi8NppiSizePhiS1_iiS0_)
        .other          _Z33nppiCopyConstBorder_8u_C3R_kernelPKhi8NppiSizePhiS1_iiS0_,@"STO_CUDA_ENTRY STV_DEFAULT"
_Z33nppiCopyConstBorder_8u_C3R_kernelPKhi8NppiSizePhiS1_iiS0_:
.text._Z33nppiCopyConstBorder_8u_C3R_kernelPKhi8NppiSizePhiS1_iiS0_:
        /* <DEDUP_REMOVED lines=18> */
[----:B------:R-:W4:Y:S01]  /*0120*/  LDCU UR6, c[0x0][0x3a0] ;  /* 0x00007400ff0677ac */ /* 0x000f220008000800 */
[----:B0-----:R-:W-:Y:S01]  /*0130*/  ISETP.GE.AND P0, PT, R2, UR10, PT ;  /* 0x0000000a02007c0c */ /* 0x001fe2000bf06270 */
[----:B------:R-:W0:Y:S03]  /*0140*/  LDCU.64 UR8, c[0x0][0x398] ;  /* 0x00007300ff0877ac */ /* 0x000e260008000a00 */
[----:B-1----:R-:W-:Y:S01]  /*0150*/  ISETP.LT.OR P0, PT, R0, UR7, !P0 ;  /* 0x0000000700007c0c */ /* 0x002fe2000c701670 */
[----:B--2---:R-:W-:-:S02]  /*0160*/  UIADD3 UR4, UPT, UPT, UR7, UR4, URZ ;  /* 0x0000000407047290 */ /* 0x004fc4000fffe0ff */
[----:B---3--:R-:W-:-:S04]  /*0170*/  UIADD3 UR5, UPT, UPT, UR10, UR5, URZ ;  /* 0x000000050a057290 */ /* 0x008fc8000fffe0ff */
[----:B------:R-:W-:Y:S01]  /*0180*/  ISETP.GE.OR P0, PT, R0, UR4, P0 ;  /* 0x0000000400007c0c */ /* 0x000fe20008706670 */
[----:B----4-:R-:W-:-:S03]  /*0190*/  IMAD R3, R2, UR6, RZ ;  /* 0x0000000602037c24 */ /* 0x010fc6000f8e02ff */
[----:B------:R-:W-:Y:S02]  /*01a0*/  ISETP.GE.OR P0, PT, R2, UR5, P0 ;  /* 0x0000000502007c0c */ /* 0x000fe40008706670 */
[C---:B0-----:R-:W-:Y:S01]  /*01b0*/  IADD3 R9, P1, PT, R3.reuse, UR8, RZ ;  /* 0x0000000803097c10 */ /* 0x041fe2000ff3e0ff */
[----:B------:R-:W0:Y:S03]  /*01c0*/  LDCU.64 UR4, c[0x0][0x358] ;  /* 0x00006b00ff0477ac */ /* 0x000e260008000a00 */
[----:B------:R-:W-:-:S07]  /*01d0*/  LEA.HI.X.SX32 R11, R3, UR9, 0x1, P1 ;  /* 0x00000009030b7c11 */ /* 0x000fce00088f0eff */
[----:B------:R-:W-:Y:S05]  /*01e0*/  @P0 BRA `(.L_x_2) ;  /* 0x0000000000500947 */ /* 0x000fea0003800000 */
[----:B------:R-:W1:Y:S01]  /*01f0*/  LDCU UR6, c[0x0][0x388] ;  /* 0x00007100ff0677ac */ /* 0x000e620008000800 */
[----:B------:R-:W-:Y:S02]  /*0200*/  VIADD R3, R2, -UR10 ;  /* 0x8000000a02037c36 */ /* 0x000fe40008000000 */
[----:B------:R-:W-:Y:S01]  /*0210*/  VIADD R2, R0, -UR7 ;  /* 0x8000000700027c36 */ /* 0x000fe20008000000 */
[----:B------:R-:W2:Y:S03]  /*0220*/  LDCU.64 UR8, c[0x0][0x380] ;  /* 0x00007000ff0877ac */ /* 0x000ea60008000a00 */
[----:B------:R-:W-:Y:S02]  /*0230*/  IMAD R4, R2, 0x3, RZ ;  /* 0x0000000302047824 */ /* 0x000fe400078e02ff */
[----:B-1----:R-:W-:-:S05]  /*0240*/  IMAD R3, R3, UR6, RZ ;  /* 0x0000000603037c24 */ /* 0x002fca000f8e02ff */
[--C-:B--2---:R-:W-:Y:S02]  /*0250*/  IADD3 R2, P0, P1, R3, UR8, R4.reuse ;  /* 0x0000000803027c10 */ /* 0x104fe4000f91e004 */
[----:B------:R-:W-:Y:S02]  /*0260*/  SHF.R.S32.HI R5, RZ, 0x1f, R3 ;  /* 0x0000001fff057819 */ /* 0x000fe40000011403 */
[----:B------:R-:W-:-:S04]  /*0270*/  SHF.R.S32.HI R4, RZ, 0x1f, R4 ;  /* 0x0000001fff047819 */ /* 0x000fc80000011404 */
[----:B------:R-:W-:-:S05]  /*0280*/  IADD3.X R3, PT, PT, R5, UR9, R4, P0, P1 ;  /* 0x0000000905037c10 */ /* 0x000fca00087e2404 */
[----:B0-----:R-:W2:Y:S01]  /*0290*/  LDG.E.U8 R7, desc[UR4][R2.64] ;  /* 0x0000000402077981 */ /* 0x001ea2000c1e1100 */
[----:B------:R-:W-:-:S05]  /*02a0*/  IMAD R0, R0, 0x3, RZ ;  /* 0x0000000300007824 */ /* 0x000fca00078e02ff */
[----:B------:R-:W-:-:S04]  /*02b0*/  IADD3 R4, P0, PT, R0, R9, RZ ;  /* 0x0000000900047210 */ /* 0x000fc80007f1e0ff */
[----:B------:R-:W-:-:S05]  /*02c0*/  LEA.HI.X.SX32 R5, R0, R11, 0x1, P0 ;  /* 0x0000000b00057211 */ /* 0x000fca00000f0eff */
[----:B--2---:R-:W-:Y:S04]  /*02d0*/  STG.E.U8 desc[UR4][R4.64], R7 ;  /* 0x0000000704007986 */ /* 0x004fe8000c101104 */
[----:B------:R-:W2:Y:S04]  /*02e0*/  LDG.E.U8 R9, desc[UR4][R2.64+0x1] ;  /* 0x0000010402097981 */ /* 0x000ea8000c1e1100 */
[----:B--2---:R-:W-:Y:S04]  /*02f0*/  STG.E.U8 desc[UR4][R4.64+0x1], R9 ;  /* 0x0000010904007986 */ /* 0x004fe8000c101104 */
[----:B------:R-:W2:Y:S04]  /*0300*/  LDG.E.U8 R11, desc[UR4][R2.64+0x2] ;  /* 0x00000204020b7981 */ /* 0x000ea8000c1e1100 */
[----:B--2---:R-:W-:Y:S01]  /*0310*/  STG.E.U8 desc[UR4][R4.64+0x2], R11 ;  /* 0x0000020b04007986 */ /* 0x004fe2000c101104 */
[----:B------:R-:W-:Y:S05]  /*0320*/  EXIT ;  /* 0x000000000000794d */ /* 0x000fea0003800000 */
.L_x_2:
[----:B------:R-:W0:Y:S02]  /*0330*/  LDC.64 R2, c[0x0][0x3b8] ;  /* 0x0000ee00ff027b82 */ /* 0x000e240000000a00 */
        /* <DEDUP_REMOVED lines=10> */
.L_x_3:
        /* <DEDUP_REMOVED lines=10> */
.L_x_7:


//--------------------- .text._Z33nppiCopyConstBorder_8u_C1R_kernelPKhi8NppiSizePhiS1_iih --------------------------
	.section	.text._Z33nppiCopyConstBorder_8u_C1R_kernelPKhi8NppiSizePhiS1_iih,"ax",@progbits
	.align	128
        .global         _Z33nppiCopyConstBorder_8u_C1R_kernelPKhi8NppiSizePhiS1_iih
        .type           _Z33nppiCopyConstBorder_8u_C1R_kernelPKhi8NppiSizePhiS1_iih,@function
        .size           _Z33nppiCopyConstBorder_8u_C1R_kernelPKhi8NppiSizePhiS1_iih,(.L_x_8 - _Z33nppiCopyConstBorder_8u_C1R_kernelPKhi8NppiSizePhiS1_iih)
        .other          _Z33nppiCopyConstBorder_8u_C1R_kernelPKhi8NppiSizePhiS1_iih,@"STO_CUDA_ENTRY STV_DEFAULT"
_Z33nppiCopyConstBorder_8u_C1R_kernelPKhi8NppiSizePhiS1_iih:
.text._Z33nppiCopyConstBorder_8u_C1R_kernelPKhi8NppiSizePhiS1_iih:
        /* <DEDUP_REMOVED lines=27> */
[----:B------:R-:W-:-:S02]  /*01b0*/  @!P0 VIADD R2, R4, -UR7 ;  /* 0x8000000704028c36 */ /* 0x000fc40008000000 */
[----:B------:R-:W-:Y:S01]  /*01c0*/  @!P0 VIADD R3, R0, -UR6 ;  /* 0x8000000600038c36 */ /* 0x000fe20008000000 */
[----:B------:R-:W2:Y:S04]  /*01d0*/  LDCU UR6, c[0x0][0x3a0] ;  /* 0x00007400ff0677ac */ /* 0x000ea80008000800 */
[----:B------:R-:W3:Y:S01]  /*01e0*/  @!P0 LDC.64 R8, c[0x0][0x380] ;  /* 0x0000e000ff088b82 */ /* 0x000ee20000000a00 */
[----:B------:R-:W-:Y:S01]  /*01f0*/  @!P0 SHF.R.S32.HI R7, RZ, 0x1f, R3 ;  /* 0x0000001fff078819 */ /* 0x000fe20000011403 */
[----:B-1----:R-:W-:-:S05]  /*0200*/  @!P0 IMAD R5, R2, R5, RZ ;  /* 0x0000000502058224 */ /* 0x002fca00078e02ff */
[----:B------:R-:W-:Y:S02]  /*0210*/  @!P0 SHF.R.S32.HI R6, RZ, 0x1f, R5 ;  /* 0x0000001fff068819 */ /* 0x000fe40000011405 */
[----:B---3--:R-:W-:-:S04]  /*0220*/  @!P0 IADD3 R2, P1, P2, R5, R8, R3 ;  /* 0x0000000805028210 */ /* 0x008fc80007a3e003 */
[----:B------:R-:W-:-:S06]  /*0230*/  @!P0 IADD3.X R3, PT, PT, R6, R9, R7, P1, P2 ;  /* 0x0000000906038210 */ /* 0x000fcc0000fe4407 */
[----:B0-----:R-:W3:Y:S01]  /*0240*/  @!P0 LDG.E.U8 R3, desc[UR4][R2.64] ;  /* 0x0000000402038981 */ /* 0x001ee2000c1e1100 */
[----:B--2---:R-:W-:-:S05]  /*0250*/  IMAD R4, R4, UR6, RZ ;  /* 0x0000000604047c24 */ /* 0x004fca000f8e02ff */
[----:B----4-:R-:W-:-:S04]  /*0260*/  IADD3 R7, P1, PT, R4, UR8, RZ ;  /* 0x0000000804077c10 */ /* 0x010fc8000ff3e0ff */
[----:B------:R-:W-:Y:S02]  /*0270*/  LEA.HI.X.SX32 R9, R4, UR9, 0x1, P1 ;  /* 0x0000000904097c11 */ /* 0x000fe400088f0eff */
[----:B------:R-:W-:-:S04]  /*0280*/  @!P0 IADD3 R4, P1, PT, R0, R7, RZ ;  /* 0x0000000700048210 */ /* 0x000fc80007f3e0ff */
[----:B------:R-:W-:-:S05]  /*0290*/  @!P0 LEA.HI.X.SX32 R5, R0, R9, 0x1, P1 ;  /* 0x0000000900058211 */ /* 0x000fca00008f0eff */
[----:B---3--:R0:W-:Y:S01]  /*02a0*/  @!P0 STG.E.U8 desc[UR4][R4.64], R3 ;  /* 0x0000000304008986 */ /* 0x0081e2000c101104 */
[----:B------:R-:W-:Y:S05]  /*02b0*/  @!P0 EXIT ;  /* 0x000000000000894d */ /* 0x000fea0003800000 */
[----:B0-----:R-:W0:Y:S01]  /*02c0*/  LDC.U8 R5, c[0x0][0x3b4] ;  /* 0x0000ed00ff057b82 */ /* 0x001e220000000000 */
[----:B------:R-:W-:-:S04]  /*02d0*/  IADD3 R2, P0, PT, R0, R7, RZ ;  /* 0x0000000700027210 */ /* 0x000fc80007f1e0ff */
[----:B------:R-:W-:-:S05]  /*02e0*/  LEA.HI.X.SX32 R3, R0, R9, 0x1, P0 ;  /* 0x0000000900037211 */ /* 0x000fca00000f0eff */
[----:B0-----:R-:W-:Y:S01]  /*02f0*/  STG.E.U8 desc[UR4][R2.64], R5 ;  /* 0x0000000502007986 */ /* 0x001fe2000c101104 */
[----:B------:R-:W-:Y:S05]  /*0300*/  EXIT ;  /* 0x000000000000794d */ /* 0x000fea0003800000 */
.L_x_4:
        /* <DEDUP_REMOVED lines=15> */
.L_x_8:


//--------------------- .nv.shared.reserved.0     --------------------------
	.section	.nv.shared.reserved.0,"aw",@nobits
	.weak		__nv_reservedSMEM_offset_0_alias
	.size		__nv_reservedSMEM_offset_0_alias, 0, 64
	.other		__nv_reservedSMEM_offset_0_alias,@"STO_CUDA_RESERVED_SHARED STV_DEFAULT"
__nv_reservedSMEM_offset_0_alias:
	.zero		0
	.zero		64


//--------------------- .nv.constant0._Z34nppiCopyConstBorder_32f_C1R_kernelPKfi8NppiSizePfiS1_iif --------------------------
	.section	.nv.constant0._Z34nppiCopyConstBorder_32f_C1R_kernelPKfi8NppiSizePfiS1_iif,"a",@progbits
	.sectionflags	@""
	.align	4
.nv.constant0._Z34nppiCopyConstBorder_32f_C1R_kernelPKfi8NppiSizePfiS1_iif:
	.zero		952


//--------------------- .nv.constant0._Z34nppiCopyConstBorder_16s_C1R_kernelPKsi8NppiSizePsiS1_iis --------------------------
	.section	.nv.constant0._Z34nppiCopyConstBorder_16s_C1R_kernelPKsi8NppiSizePsiS1_iis,"a",@progbits
	.sectionflags	@""
	.align	4
.nv.constant0._Z34nppiCopyConstBorder_16s_C1R_kernelPKsi8NppiSizePsiS1_iis:
	.zero		950


//--------------------- .nv.constant0._Z33nppiCopyConstBorder_8u_C3R_kernelPKhi8NppiSizePhiS1_iiS0_ --------------------------
	.section	.nv.constant0._Z33nppiCopyConstBorder_8u_C3R_kernelPKhi8NppiSizePhiS1_iiS0_,"a",@progbits
	.sectionflags	@""
	.align	4
.nv.constant0._Z33nppiCopyConstBorder_8u_C3R_kernelPKhi8NppiSizePhiS1_iiS0_:
	.zero		960


//--------------------- .nv.constant0._Z33nppiCopyConstBorder_8u_C1R_kernelPKhi8NppiSizePhiS1_iih --------------------------
	.section	.nv.constant0._Z33nppiCopyConstBorder_8u_C1R_kernelPKhi8NppiSizePhiS1_iih,"a",@progbits
	.sectionflags	@""
	.align	4
.nv.constant0._Z33nppiCopyConstBorder_8u_C1R_kernelPKhi8NppiSizePhiS1_iih:
	.zero		949


//--------------------- SYMBOLS --------------------------

	.type		.nv.reservedSmem.offset0,@object
	.size		.nv.reservedSmem.offset0,0x4
